//
// Generated by NVIDIA NVVM Compiler
//
// Compiler Build ID: CL-36424714
// Cuda compilation tools, release 13.0, V13.0.88
// Based on NVVM 20.0.0
//

.version 9.0
.target sm_100
.address_size 64

	// .globl	nv12_to_rgb

.visible .entry nv12_to_rgb(
	.param .u64 .ptr .align 1 nv12_to_rgb_param_0,
	.param .u64 .ptr .align 1 nv12_to_rgb_param_1,
	.param .u64 .ptr .align 1 nv12_to_rgb_param_2,
	.param .u32 nv12_to_rgb_param_3,
	.param .u32 nv12_to_rgb_param_4
)
{
	.reg .pred 	%p<4>;
	.reg .b16 	%rs<4>;
	.reg .b32 	%r<23>;
	.reg .b32 	%f<16>;
	.reg .b64 	%rd<13>;

	ld.param.u64 	%rd1, [nv12_to_rgb_param_0];
	ld.param.u64 	%rd2, [nv12_to_rgb_param_1];
	ld.param.u64 	%rd3, [nv12_to_rgb_param_2];
	ld.param.u32 	%r3, [nv12_to_rgb_param_3];
	ld.param.u32 	%r4, [nv12_to_rgb_param_4];
	mov.u32 	%r6, %ctaid.x;
	mov.u32 	%r7, %ntid.x;
	mov.u32 	%r8, %tid.x;
	mad.lo.s32 	%r1, %r6, %r7, %r8;
	mov.u32 	%r9, %ctaid.y;
	mov.u32 	%r10, %ntid.y;
	mov.u32 	%r11, %tid.y;
	mad.lo.s32 	%r12, %r9, %r10, %r11;
	setp.ge.s32 	%p1, %r1, %r3;
	setp.ge.s32 	%p2, %r12, %r4;
	or.pred  	%p3, %p1, %p2;
	@%p3 bra 	$L__BB0_2;
	cvta.to.global.u64 	%rd4, %rd1;
	cvta.to.global.u64 	%rd5, %rd2;
	cvta.to.global.u64 	%rd6, %rd3;
	mad.lo.s32 	%r13, %r3, %r12, %r1;
	shr.u32 	%r14, %r12, 1;
	shr.u32 	%r15, %r1, 31;
	add.s32 	%r16, %r1, %r15;
	and.b32  	%r17, %r16, -2;
	mad.lo.s32 	%r18, %r3, %r14, %r17;
	cvt.s64.s32 	%rd7, %r13;
	add.s64 	%rd8, %rd4, %rd7;
	ld.global.u8 	%rs1, [%rd8];
	cvt.rn.f32.u16 	%f1, %rs1;
	cvt.s64.s32 	%rd9, %r18;
	add.s64 	%rd10, %rd5, %rd9;
	ld.global.u8 	%rs2, [%rd10];
	cvt.rn.f32.u16 	%f2, %rs2;
	add.f32 	%f3, %f2, 0fC3000000;
	ld.global.u8 	%rs3, [%rd10+1];
	cvt.rn.f32.u16 	%f4, %rs3;
	add.f32 	%f5, %f4, 0fC3000000;
	fma.rn.f32 	%f6, %f5, 0f3FC9930C, %f1;
	fma.rn.f32 	%f7, %f3, 0fBE3FCB92, %f1;
	fma.rn.f32 	%f8, %f5, 0fBEEFAACE, %f7;
	fma.rn.f32 	%f9, %f3, 0f3FED844D, %f1;
	max.f32 	%f10, %f6, 0f00000000;
	min.f32 	%f11, %f10, 0f437F0000;
	max.f32 	%f12, %f8, 0f00000000;
	min.f32 	%f13, %f12, 0f437F0000;
	max.f32 	%f14, %f9, 0f00000000;
	min.f32 	%f15, %f14, 0f437F0000;
	mul.lo.s32 	%r19, %r13, 3;
	cvt.rzi.u32.f32 	%r20, %f11;
	cvt.s64.s32 	%rd11, %r19;
	add.s64 	%rd12, %rd6, %rd11;
	st.global.u8 	[%rd12], %r20;
	cvt.rzi.u32.f32 	%r21, %f13;
	st.global.u8 	[%rd12+1], %r21;
	cvt.rzi.u32.f32 	%r22, %f15;
	st.global.u8 	[%rd12+2], %r22;
$L__BB0_2:
	ret;

}
	// .globl	rgb_to_nv12
.visible .entry rgb_to_nv12(
	.param .u64 .ptr .align 1 rgb_to_nv12_param_0,
	.param .u64 .ptr .align 1 rgb_to_nv12_param_1,
	.param .u64 .ptr .align 1 rgb_to_nv12_param_2,
	.param .u32 rgb_to_nv12_param_3,
	.param .u32 rgb_to_nv12_param_4
)
{
	.reg .pred 	%p<5>;
	.reg .b16 	%rs<4>;
	.reg .b32 	%r<22>;
	.reg .b32 	%f<19>;
	.reg .b64 	%rd<13>;

	ld.param.u64 	%rd1, [rgb_to_nv12_param_0];
	ld.param.u64 	%rd2, [rgb_to_nv12_param_1];
	ld.param.u64 	%rd3, [rgb_to_nv12_param_2];
	ld.param.u32 	%r3, [rgb_to_nv12_param_3];
	ld.param.u32 	%r4, [rgb_to_nv12_param_4];
	mov.u32 	%r6, %ctaid.x;
	mov.u32 	%r7, %ntid.x;
	mov.u32 	%r8, %tid.x;
	mad.lo.s32 	%r1, %r6, %r7, %r8;
	mov.u32 	%r9, %ctaid.y;
	mov.u32 	%r10, %ntid.y;
	mov.u32 	%r11, %tid.y;
	mad.lo.s32 	%r12, %r9, %r10, %r11;
	setp.ge.s32 	%p1, %r1, %r3;
	setp.ge.s32 	%p2, %r12, %r4;
	or.pred  	%p3, %p1, %p2;
	@%p3 bra 	$L__BB1_3;
	cvta.to.global.u64 	%rd4, %rd1;
	cvta.to.global.u64 	%rd5, %rd2;
	mad.lo.s32 	%r13, %r3, %r12, %r1;
	mul.lo.s32 	%r14, %r13, 3;
	cvt.s64.s32 	%rd6, %r14;
	add.s64 	%rd7, %rd4, %rd6;
	ld.global.u8 	%rs1, [%rd7];
	cvt.rn.f32.u16 	%f3, %rs1;
	ld.global.u8 	%rs2, [%rd7+1];
	cvt.rn.f32.u16 	%f4, %rs2;
	ld.global.u8 	%rs3, [%rd7+2];
	cvt.rn.f32.u16 	%f5, %rs3;
	mul.f32 	%f6, %f4, 0f3F371759;
	fma.rn.f32 	%f7, %f3, 0f3E59B3D0, %f6;
	fma.rn.f32 	%f8, %f5, 0f3D93DD98, %f7;
	sub.f32 	%f1, %f5, %f8;
	sub.f32 	%f2, %f3, %f8;
	max.f32 	%f9, %f8, 0f00000000;
	min.f32 	%f10, %f9, 0f437F0000;
	cvt.rzi.u32.f32 	%r15, %f10;
	cvt.s64.s32 	%rd8, %r13;
	add.s64 	%rd9, %rd5, %rd8;
	st.global.u8 	[%rd9], %r15;
	or.b32  	%r16, %r1, %r12;
	and.b32  	%r17, %r16, 1;
	setp.eq.b32 	%p4, %r17, 1;
	@%p4 bra 	$L__BB1_3;
	div.rn.f32 	%f11, %f2, 0f3FC9930C;
	add.f32 	%f12, %f11, 0f43000000;
	max.f32 	%f13, %f12, 0f00000000;
	min.f32 	%f14, %f13, 0f437F0000;
	div.rn.f32 	%f15, %f1, 0f3FED844D;
	add.f32 	%f16, %f15, 0f43000000;
	max.f32 	%f17, %f16, 0f00000000;
	min.f32 	%f18, %f17, 0f437F0000;
	shr.u32 	%r18, %r12, 1;
	mad.lo.s32 	%r19, %r3, %r18, %r1;
	cvt.rzi.u32.f32 	%r20, %f18;
	cvt.s64.s32 	%rd10, %r19;
	cvta.to.global.u64 	%rd11, %rd3;
	add.s64 	%rd12, %rd11, %rd10;
	st.global.u8 	[%rd12], %r20;
	cvt.rzi.u32.f32 	%r21, %f14;
	st.global.u8 	[%rd12+1], %r21;
$L__BB1_3:
	ret;

}


// ===== COMPILED SASS (sm_100) =====

	.target	sm_100

	.elftype	@"ET_EXEC"


//--------------------- .note.nv.tkinfo           --------------------------
	.section	.note.nv.tkinfo,"",@"SHT_NOTE"
	.sectionflags	@"SHF_NOTE_NV_TKINFO"
	.tkinfo
        /*0018*/ 	.word	0x00000002
        /*0030*/ 	.string	""
        /*0030*/ 	.string	"ptxas"
        /*0030*/ 	.string	"Cuda compilation tools, release 13.0, V13.0.88"
        /*0030*/ 	.string	"Build cuda_13.0.r13.0/compiler.36424714_0"
        /*0030*/ 	.string	"-arch sm_100 -m 64 "



//--------------------- .note.nv.cuinfo           --------------------------
	.section	.note.nv.cuinfo,"",@"SHT_NOTE"
	.sectionflags	@"SHF_NOTE_NV_CUINFO"
        /*0018*/ 	.short	0x0002
        /*001a*/ 	.short	0x0064
        /*001c*/ 	.short	0x0082
	.zero		2


//--------------------- .nv.info                  --------------------------
	.section	.nv.info,"",@"SHT_CUDA_INFO"
	.align	4


	//----- nvinfo : EIATTR_REGCOUNT
	.align		4
        /*0000*/ 	.byte	0x04, 0x2f
        /*0002*/ 	.short	(.L_1 - .L_0)
	.align		4
.L_0:
        /*0004*/ 	.word	index@(nv12_to_rgb)
        /*0008*/ 	.word	0x0000000d


	//----- nvinfo : EIATTR_FRAME_SIZE
	.align		4
.L_1:
        /*000c*/ 	.byte	0x04, 0x11
        /*000e*/ 	.short	(.L_3 - .L_2)
	.align		4
.L_2:
        /*0010*/ 	.word	index@(nv12_to_rgb)
        /*0014*/ 	.word	0x00000000


	//----- nvinfo : EIATTR_REGCOUNT
	.align		4
.L_3:
        /*0018*/ 	.byte	0x04, 0x2f
        /*001a*/ 	.short	(.L_5 - .L_4)
	.align		4
.L_4:
        /*001c*/ 	.word	index@(rgb_to_nv12)
        /*0020*/ 	.word	0x00000013


	//----- nvinfo : EIATTR_FRAME_SIZE
	.align		4
.L_5:
        /*0024*/ 	.byte	0x04, 0x11
        /*0026*/ 	.short	(.L_7 - .L_6)
	.align		4
.L_6:
        /*0028*/ 	.word	index@($__internal_0_$__cuda_sm3x_div_rn_noftz_f32_slowpath)
        /*002c*/ 	.word	0x00000000


	//----- nvinfo : EIATTR_FRAME_SIZE
	.align		4
.L_7:
        /*0030*/ 	.byte	0x04, 0x11
        /*0032*/ 	.short	(.L_9 - .L_8)
	.align		4
.L_8:
        /*0034*/ 	.word	index@(rgb_to_nv12)
        /*0038*/ 	.word	0x00000000


	//----- nvinfo : EIATTR_MIN_STACK_SIZE
	.align		4
.L_9:
        /*003c*/ 	.byte	0x04, 0x12
        /*003e*/ 	.short	(.L_11 - .L_10)
	.align		4
.L_10:
        /*0040*/ 	.word	index@(rgb_to_nv12)
        /*0044*/ 	.word	0x00000000


	//----- nvinfo : EIATTR_MIN_STACK_SIZE
	.align		4
.L_11:
        /*0048*/ 	.byte	0x04, 0x12
        /*004a*/ 	.short	(.L_13 - .L_12)
	.align		4
.L_12:
        /*004c*/ 	.word	index@(nv12_to_rgb)
        /*0050*/ 	.word	0x00000000
.L_13:


//--------------------- .nv.compat                --------------------------
	.section	.nv.compat,"",@"SHT_CUDA_COMPAT_INFO"
	.align	4
        /*0000*/ 	.byte	0x02, 0x09, 0x00, 0x00, 0x02, 0x02, 0x01, 0x00, 0x02, 0x05, 0x05, 0x00, 0x03, 0x07, 0x01, 0x01
        /*0010*/ 	.byte	0x02, 0x03, 0x00, 0x00, 0x02, 0x06, 0x01, 0x00, 0x04, 0x0b, 0x08, 0x00, 0x01, 0x00, 0x00, 0x00
        /*0020*/ 	.byte	0x00, 0x00, 0x00, 0x00


//--------------------- .nv.info.rgb_to_nv12      --------------------------
	.section	.nv.info.rgb_to_nv12,"",@"SHT_CUDA_INFO"
	.sectionflags	@""
	.align	4


	//----- nvinfo : EIATTR_CUDA_API_VERSION
	.align		4
        /*0000*/ 	.byte	0x04, 0x37
        /*0002*/ 	.short	(.L_15 - .L_14)
.L_14:
        /*0004*/ 	.word	0x00000082


	//----- nvinfo : EIATTR_KPARAM_INFO
	.align		4
.L_15:
        /*0008*/ 	.byte	0x04, 0x17
        /*000a*/ 	.short	(.L_17 - .L_16)
.L_16:
        /*000c*/ 	.word	0x00000000
        /*0010*/ 	.short	0x0004
        /*0012*/ 	.short	0x001c
        /*0014*/ 	.byte	0x00, 0xf0, 0x11, 0x00


	//----- nvinfo : EIATTR_KPARAM_INFO
	.align		4
.L_17:
        /*0018*/ 	.byte	0x04, 0x17
        /*001a*/ 	.short	(.L_19 - .L_18)
.L_18:
        /*001c*/ 	.word	0x00000000
        /*0020*/ 	.short	0x0003
        /*0022*/ 	.short	0x0018
        /*0024*/ 	.byte	0x00, 0xf0, 0x11, 0x00


	//----- nvinfo : EIATTR_KPARAM_INFO
	.align		4
.L_19:
        /*0028*/ 	.byte	0x04, 0x17
        /*002a*/ 	.short	(.L_21 - .L_20)
.L_20:
        /*002c*/ 	.word	0x00000000
        /*0030*/ 	.short	0x0002
        /*0032*/ 	.short	0x0010
        /*0034*/ 	.byte	0x00, 0xf5, 0x21, 0x00


	//----- nvinfo : EIATTR_KPARAM_INFO
	.align		4
.L_21:
        /*0038*/ 	.byte	0x04, 0x17
        /*003a*/ 	.short	(.L_23 - .L_22)
.L_22:
        /*003c*/ 	.word	0x00000000
        /*0040*/ 	.short	0x0001
        /*0042*/ 	.short	0x0008
        /*0044*/ 	.byte	0x00, 0xf5, 0x21, 0x00


	//----- nvinfo : EIATTR_KPARAM_INFO
	.align		4
.L_23:
        /*0048*/ 	.byte	0x04, 0x17
        /*004a*/ 	.short	(.L_25 - .L_24)
.L_24:
        /*004c*/ 	.word	0x00000000
        /*0050*/ 	.short	0x0000
        /*0052*/ 	.short	0x0000
        /*0054*/ 	.byte	0x00, 0xf5, 0x21, 0x00


	//----- nvinfo : EIATTR_SPARSE_MMA_MASK
	.align		4
.L_25:
        /*0058*/ 	.byte	0x03, 0x50
        /*005a*/ 	.short	0x0000


	//----- nvinfo : EIATTR_MAXREG_COUNT
	.align		4
        /*005c*/ 	.byte	0x03, 0x1b
        /*005e*/ 	.short	0x00ff


	//----- nvinfo : EIATTR_MERCURY_ISA_VERSION
	.align		4
        /*0060*/ 	.byte	0x03, 0x5f
        /*0062*/ 	.short	0x0101


	//----- nvinfo : EIATTR_VRC_CTA_INIT_COUNT
	.align		4
        /*0064*/ 	.byte	0x02, 0x4a
	.zero		1
	.zero		1


	//----- nvinfo : EIATTR_EXIT_INSTR_OFFSETS
	.align		4
        /*0068*/ 	.byte	0x04, 0x1c
        /*006a*/ 	.short	(.L_27 - .L_26)


	//   ....[0]....
.L_26:
        /*006c*/ 	.word	0x000000c0


	//   ....[1]....
        /*0070*/ 	.word	0x00000240


	//   ....[2]....
        /*0074*/ 	.word	0x00000550


	//----- nvinfo : EIATTR_CRS_STACK_SIZE
	.align		4
.L_27:
        /*0078*/ 	.byte	0x04, 0x1e
        /*007a*/ 	.short	(.L_29 - .L_28)
.L_28:
        /*007c*/ 	.word	0x00000000


	//----- nvinfo : EIATTR_CBANK_PARAM_SIZE
	.align		4
.L_29:
        /*0080*/ 	.byte	0x03, 0x19
        /*0082*/ 	.short	0x0020


	//----- nvinfo : EIATTR_PARAM_CBANK
	.align		4
        /*0084*/ 	.byte	0x04, 0x0a
        /*0086*/ 	.short	(.L_31 - .L_30)
	.align		4
.L_30:
        /*0088*/ 	.word	index@(.nv.constant0.rgb_to_nv12)
        /*008c*/ 	.short	0x0380
        /*008e*/ 	.short	0x0020


	//----- nvinfo : EIATTR_SW_WAR
	.align		4
.L_31:
        /*0090*/ 	.byte	0x04, 0x36
        /*0092*/ 	.short	(.L_33 - .L_32)
.L_32:
        /*0094*/ 	.word	0x00000008
.L_33:


//--------------------- .nv.info.nv12_to_rgb      --------------------------
	.section	.nv.info.nv12_to_rgb,"",@"SHT_CUDA_INFO"
	.sectionflags	@""
	.align	4


	//----- nvinfo : EIATTR_CUDA_API_VERSION
	.align		4
        /*0000*/ 	.byte	0x04, 0x37
        /*0002*/ 	.short	(.L_35 - .L_34)
.L_34:
        /*0004*/ 	.word	0x00000082


	//----- nvinfo : EIATTR_KPARAM_INFO
	.align		4
.L_35:
        /*0008*/ 	.byte	0x04, 0x17
        /*000a*/ 	.short	(.L_37 - .L_36)
.L_36:
        /*000c*/ 	.word	0x00000000
        /*0010*/ 	.short	0x0004
        /*0012*/ 	.short	0x001c
        /*0014*/ 	.byte	0x00, 0xf0, 0x11, 0x00


	//----- nvinfo : EIATTR_KPARAM_INFO
	.align		4
.L_37:
        /*0018*/ 	.byte	0x04, 0x17
        /*001a*/ 	.short	(.L_39 - .L_38)
.L_38:
        /*001c*/ 	.word	0x00000000
        /*0020*/ 	.short	0x0003
        /*0022*/ 	.short	0x0018
        /*0024*/ 	.byte	0x00, 0xf0, 0x11, 0x00


	//----- nvinfo : EIATTR_KPARAM_INFO
	.align		4
.L_39:
        /*0028*/ 	.byte	0x04, 0x17
        /*002a*/ 	.short	(.L_41 - .L_40)
.L_40:
        /*002c*/ 	.word	0x00000000
        /*0030*/ 	.short	0x0002
        /*0032*/ 	.short	0x0010
        /*0034*/ 	.byte	0x00, 0xf5, 0x21, 0x00


	//----- nvinfo : EIATTR_KPARAM_INFO
	.align		4
.L_41:
        /*0038*/ 	.byte	0x04, 0x17
        /*003a*/ 	.short	(.L_43 - .L_42)
.L_42:
        /*003c*/ 	.word	0x00000000
        /*0040*/ 	.short	0x0001
        /*0042*/ 	.short	0x0008
        /*0044*/ 	.byte	0x00, 0xf5, 0x21, 0x00


	//----- nvinfo : EIATTR_KPARAM_INFO
	.align		4
.L_43:
        /*0048*/ 	.byte	0x04, 0x17
        /*004a*/ 	.short	(.L_45 - .L_44)
.L_44:
        /*004c*/ 	.word	0x00000000
        /*0050*/ 	.short	0x0000
        /*0052*/ 	.short	0x0000
        /*0054*/ 	.byte	0x00, 0xf5, 0x21, 0x00


	//----- nvinfo : EIATTR_SPARSE_MMA_MASK
	.align		4
.L_45:
        /*0058*/ 	.byte	0x03, 0x50
        /*005a*/ 	.short	0x0000


	//----- nvinfo : EIATTR_MAXREG_COUNT
	.align		4
        /*005c*/ 	.byte	0x03, 0x1b
        /*005e*/ 	.short	0x00ff


	//----- nvinfo : EIATTR_MERCURY_ISA_VERSION
	.align		4
        /*0060*/ 	.byte	0x03, 0x5f
        /*0062*/ 	.short	0x0101


	//----- nvinfo : EIATTR_VRC_CTA_INIT_COUNT
	.align		4
        /*0064*/ 	.byte	0x02, 0x4a
	.zero		1
	.zero		1


	//----- nvinfo : EIATTR_EXIT_INSTR_OFFSETS
	.align		4
        /*0068*/ 	.byte	0x04, 0x1c
        /*006a*/ 	.short	(.L_47 - .L_46)


	//   ....[0]....
.L_46:
        /*006c*/ 	.word	0x000000c0


	//   ....[1]....
        /*0070*/ 	.word	0x00000340


	//----- nvinfo : EIATTR_CBANK_PARAM_SIZE
	.align		4
.L_47:
        /*0074*/ 	.byte	0x03, 0x19
        /*0076*/ 	.short	0x0020


	//----- nvinfo : EIATTR_PARAM_CBANK
	.align		4
        /*0078*/ 	.byte	0x04, 0x0a
        /*007a*/ 	.short	(.L_49 - .L_48)
	.align		4
.L_48:
        /*007c*/ 	.word	index@(.nv.constant0.nv12_to_rgb)
        /*0080*/ 	.short	0x0380
        /*0082*/ 	.short	0x0020


	//----- nvinfo : EIATTR_SW_WAR
	.align		4
.L_49:
        /*0084*/ 	.byte	0x04, 0x36
        /*0086*/ 	.short	(.L_51 - .L_50)
.L_50:
        /*0088*/ 	.word	0x00000008
.L_51:


//--------------------- .nv.callgraph             --------------------------
	.section	.nv.callgraph,"",@"SHT_CUDA_CALLGRAPH"
	.align	4
	.sectionentsize	8
	.align		4
        /*0000*/ 	.word	0x00000000
	.align		4
        /*0004*/ 	.word	0xffffffff
	.align		4
        /*0008*/ 	.word	0x00000000
	.align		4
        /*000c*/ 	.word	0xfffffffe
	.align		4
        /*0010*/ 	.word	0x00000000
	.align		4
        /*0014*/ 	.word	0xfffffffd
	.align		4
        /*0018*/ 	.word	0x00000000
	.align		4
        /*001c*/ 	.word	0xfffffffc


//--------------------- .text.rgb_to_nv12         --------------------------
	.section	.text.rgb_to_nv12,"ax",@progbits
	.align	128
        .global         rgb_to_nv12
        .type           rgb_to_nv12,@function
        .size           rgb_to_nv12,(.L_x_17 - rgb_to_nv12)
        .other          rgb_to_nv12,@"STO_CUDA_ENTRY STV_DEFAULT"
rgb_to_nv12:
.text.rgb_to_nv12:
[----:B------:R-:W-:Y:S01]  /*0000*/  LDC R1, c[0x0][0x37c] ;  /* 0x0000df00ff017b82 */ /* 0x000fe20000000800 */
[----:B------:R-:W0:Y:S07]  /*0010*/  S2R R3, SR_TID.Y ;  /* 0x0000000000037919 */ /* 0x000e2e0000002200 */
[----:B------:R-:W1:Y:S01]  /*0020*/  LDC R5, c[0x0][0x360] ;  /* 0x0000d800ff057b82 */ /* 0x000e620000000800 */
[----:B------:R-:W2:Y:S01]  /*0030*/  LDCU.64 UR6, c[0x0][0x398] ;  /* 0x00007300ff0677ac */ /* 0x000ea20008000a00 */
[----:B------:R-:W1:Y:S06]  /*0040*/  S2R R0, SR_TID.X ;  /* 0x0000000000007919 */ /* 0x000e6c0000002100 */
[----:B------:R-:W0:Y:S08]  /*0050*/  S2UR UR5, SR_CTAID.Y ;  /* 0x00000000000579c3 */ /* 0x000e300000002600 */
[----:B------:R-:W0:Y:S08]  /*0060*/  LDC R4, c[0x0][0x364] ;  /* 0x0000d900ff047b82 */ /* 0x000e300000000800 */
[----:B------:R-:W1:Y:S01]  /*0070*/  S2UR UR4, SR_CTAID.X ;  /* 0x00000000000479c3 */ /* 0x000e620000002500 */
[----:B0-----:R-:W-:-:S05]  /*0080*/  IMAD R4, R4, UR5, R3 ;  /* 0x0000000504047c24 */ /* 0x001fca000f8e0203 */
[----:B--2---:R-:W-:Y:S01]  /*0090*/  ISETP.GE.AND P0, PT, R4, UR7, PT ;  /* 0x0000000704007c0c */ /* 0x004fe2000bf06270 */
[----:B-1----:R-:W-:-:S05]  /*00a0*/  IMAD R5, R5, UR4, R0 ;  /* 0x0000000405057c24 */ /* 0x002fca000f8e0200 */
[----:B------:R-:W-:-:S13]  /*00b0*/  ISETP.GE.OR P0, PT, R5, UR6, P0 ;  /* 0x0000000605007c0c */ /* 0x000fda0008706670 */
[----:B------:R-:W-:Y:S05]  /*00c0*/  @P0 EXIT ;  /* 0x000000000000094d */ /* 0x000fea0003800000 */
[----:B------:R-:W0:Y:S01]  /*00d0*/  LDCU.128 UR8, c[0x0][0x380] ;  /* 0x00007000ff0877ac */ /* 0x000e220008000c00 */
[----:B------:R-:W-:Y:S01]  /*00e0*/  IMAD R11, R4, UR6, R5 ;  /* 0x00000006040b7c24 */ /* 0x000fe2000f8e0205 */
[----:B------:R-:W1:Y:S03]  /*00f0*/  LDCU.64 UR4, c[0x0][0x358] ;  /* 0x00006b00ff0477ac */ /* 0x000e660008000a00 */
[----:B------:R-:W-:-:S05]  /*0100*/  IMAD R0, R11, 0x3, RZ ;  /* 0x000000030b007824 */ /* 0x000fca00078e02ff */
[----:B0-----:R-:W-:-:S04]  /*0110*/  IADD3 R2, P0, PT, R0, UR8, RZ ;  /* 0x0000000800027c10 */ /* 0x001fc8000ff1e0ff */
[----:B------:R-:W-:-:S05]  /*0120*/  LEA.HI.X.SX32 R3, R0, UR9, 0x1, P0 ;  /* 0x0000000900037c11 */ /* 0x000fca00080f0eff */
[----:B-1----:R-:W2:Y:S04]  /*0130*/  LDG.E.U8 R6, desc[UR4][R2.64+0x1] ;  /* 0x0000010402067981 */ /* 0x002ea8000c1e1100 */
[----:B------:R-:W3:Y:S04]  /*0140*/  LDG.E.U8 R0, desc[UR4][R2.64] ;  /* 0x0000000402007981 */ /* 0x000ee8000c1e1100 */
[----:B------:R0:W4:Y:S01]  /*0150*/  LDG.E.U8 R7, desc[UR4][R2.64+0x2] ;  /* 0x0000020402077981 */ /* 0x000122000c1e1100 */
[----:B------:R-:W-:-:S04]  /*0160*/  LOP3.LUT R10, R5, 0x1, R4, 0xc8, !PT ;  /* 0x00000001050a7812 */ /* 0x000fc800078ec804 */
[----:B------:R-:W-:Y:S02]  /*0170*/  ISETP.NE.U32.AND P0, PT, R10, 0x1, PT ;  /* 0x000000010a00780c */ /* 0x000fe40003f05070 */
[----:B0-----:R-:W-:-:S04]  /*0180*/  IADD3 R2, P1, PT, R11, UR10, RZ ;  /* 0x0000000a0b027c10 */ /* 0x001fc8000ff3e0ff */
[----:B------:R-:W-:Y:S02]  /*0190*/  LEA.HI.X.SX32 R3, R11, UR11, 0x1, P1 ;  /* 0x0000000b0b037c11 */ /* 0x000fe400088f0eff */
[----:B--2---:R-:W-:Y:S02]  /*01a0*/  I2FP.F32.U32 R6, R6 ;  /* 0x0000000600067245 */ /* 0x004fe40000201000 */
[----:B---3--:R-:W-:-:S03]  /*01b0*/  I2FP.F32.U32 R0, R0 ;  /* 0x0000000000007245 */ /* 0x008fc60000201000 */
[----:B------:R-:W-:Y:S01]  /*01c0*/  FMUL R9, R6, 0.71520000696182250977 ;  /* 0x3f37175906097820 */ /* 0x000fe20000400000 */
[----:B----4-:R-:W-:-:S03]  /*01d0*/  I2FP.F32.U32 R7, R7 ;  /* 0x0000000700077245 */ /* 0x010fc60000201000 */
[----:B------:R-:W-:-:S04]  /*01e0*/  FFMA R6, R0, 0.21259999275207519531, R9 ;  /* 0x3e59b3d000067823 */ /* 0x000fc80000000009 */
[----:B------:R-:W-:-:S05]  /*01f0*/  FFMA R6, R7, 0.072200000286102294922, R6 ;  /* 0x3d93dd9807067823 */ /* 0x000fca0000000006 */
[----:B------:R-:W-:-:S04]  /*0200*/  FMNMX R8, RZ, R6, !PT ;  /* 0x00000006ff087209 */ /* 0x000fc80007800000 */
[----:B------:R-:W-:-:S04]  /*0210*/  FMNMX R8, R8, 255, PT ;  /* 0x437f000008087809 */ /* 0x000fc80003800000 */
[----:B------:R-:W0:Y:S02]  /*0220*/  F2I.U32.TRUNC.NTZ R9, R8 ;  /* 0x0000000800097305 */ /* 0x000e24000020f000 */
[----:B0-----:R0:W-:Y:S01]  /*0230*/  STG.E.U8 desc[UR4][R2.64], R9 ;  /* 0x0000000902007986 */ /* 0x0011e2000c101104 */
[----:B------:R-:W-:Y:S05]  /*0240*/  @!P0 EXIT ;  /* 0x000000000000894d */ /* 0x000fea0003800000 */
[--C-:B0-----:R-:W-:Y:S01]  /*0250*/  FADD R2, R0, -R6.reuse ;  /* 0x8000000600027221 */ /* 0x101fe20000000000 */
[----:B------:R-:W-:Y:S01]  /*0260*/  IMAD.MOV.U32 R8, RZ, RZ, 0x3f228f71 ;  /* 0x3f228f71ff087424 */ /* 0x000fe200078e00ff */
[----:B------:R-:W-:Y:S01]  /*0270*/  BSSY.RECONVERGENT B0, `(.L_x_0) ;  /* 0x000000e000007945 */ /* 0x000fe20003800200 */
[----:B------:R-:W-:Y:S01]  /*0280*/  IMAD.MOV.U32 R3, RZ, RZ, 0x3fc9930c ;  /* 0x3fc9930cff037424 */ /* 0x000fe200078e00ff */
[----:B------:R-:W0:Y:S01]  /*0290*/  FCHK P0, R2, 1.5748000144958496094 ;  /* 0x3fc9930c02007902 */ /* 0x000e220000000000 */
[----:B------:R-:W-:Y:S02]  /*02a0*/  FADD R0, R7, -R6 ;  /* 0x8000000607007221 */ /* 0x000fe40000000000 */
[----:B------:R-:W-:-:S04]  /*02b0*/  FFMA R3, R8, -R3, 1 ;  /* 0x3f80000008037423 */ /* 0x000fc80000000803 */
[----:B------:R-:W-:-:S04]  /*02c0*/  FFMA R3, R3, R8, 0.63500124216079711914 ;  /* 0x3f228f7103037423 */ /* 0x000fc80000000008 */
[----:B------:R-:W-:-:S04]  /*02d0*/  FFMA R8, R2, R3, RZ ;  /* 0x0000000302087223 */ /* 0x000fc800000000ff */
[----:B------:R-:W-:-:S04]  /*02e0*/  FFMA R9, R8, -1.5748000144958496094, R2 ;  /* 0xbfc9930c08097823 */ /* 0x000fc80000000002 */
[----:B------:R-:W-:Y:S01]  /*02f0*/  FFMA R3, R3, R9, R8 ;  /* 0x0000000903037223 */ /* 0x000fe20000000008 */
[----:B0-----:R-:W-:Y:S06]  /*0300*/  @!P0 BRA `(.L_x_1) ;  /* 0x0000000000108947 */ /* 0x001fec0003800000 */
[----:B------:R-:W-:Y:S01]  /*0310*/  IMAD.MOV.U32 R3, RZ, RZ, 0x3fc9930c ;  /* 0x3fc9930cff037424 */ /* 0x000fe200078e00ff */
[----:B------:R-:W-:-:S07]  /*0320*/  MOV R8, 0x340 ;  /* 0x0000034000087802 */ /* 0x000fce0000000f00 */
[----:B------:R-:W-:Y:S05]  /*0330*/  CALL.REL.NOINC `($__internal_0_$__cuda_sm3x_div_rn_noftz_f32_slowpath) ;  /* 0x0000000000887944 */ /* 0x000fea0003c00000 */
[----:B------:R-:W-:-:S07]  /*0340*/  IMAD.MOV.U32 R3, RZ, RZ, R2 ;  /* 0x000000ffff037224 */ /* 0x000fce00078e0002 */
.L_x_1:
[----:B------:R-:W-:Y:S05]  /*0350*/  BSYNC.RECONVERGENT B0 ;  /* 0x0000000000007941 */ /* 0x000fea0003800200 */
.L_x_0:
[----:B------:R-:W-:Y:S01]  /*0360*/  IMAD.MOV.U32 R7, RZ, RZ, 0x3f09f5f5 ;  /* 0x3f09f5f5ff077424 */ /* 0x000fe200078e00ff */
[----:B------:R-:W0:Y:S01]  /*0370*/  FCHK P0, R0, 1.8555999994277954102 ;  /* 0x3fed844d00007902 */ /* 0x000e220000000000 */
[----:B------:R-:W-:Y:S02]  /*0380*/  IMAD.MOV.U32 R2, RZ, RZ, 0x3fed844d ;  /* 0x3fed844dff027424 */ /* 0x000fe400078e00ff */
[----:B------:R-:W-:Y:S01]  /*0390*/  FADD R3, R3, 128 ;  /* 0x4300000003037421 */ /* 0x000fe20000000000 */
[----:B------:R-:W-:Y:S01]  /*03a0*/  BSSY.RECONVERGENT B0, `(.L_x_2) ;  /* 0x000000d000007945 */ /* 0x000fe20003800200 */
[----:B------:R-:W-:-:S03]  /*03b0*/  FFMA R2, R7, -R2, 1 ;  /* 0x3f80000007027423 */ /* 0x000fc60000000802 */
[----:B------:R-:W-:Y:S01]  /*03c0*/  FMNMX R3, RZ, R3, !PT ;  /* 0x00000003ff037209 */ /* 0x000fe20007800000 */
[----:B------:R-:W-:-:S03]  /*03d0*/  FFMA R7, R2, R7, 0.5389092564582824707 ;  /* 0x3f09f5f502077423 */ /* 0x000fc60000000007 */
[----:B------:R-:W-:Y:S01]  /*03e0*/  FMNMX R6, R3, 255, PT ;  /* 0x437f000003067809 */ /* 0x000fe20003800000 */
[----:B------:R-:W-:-:S04]  /*03f0*/  FFMA R2, R0, R7, RZ ;  /* 0x0000000700027223 */ /* 0x000fc800000000ff */
[----:B------:R-:W-:-:S04]  /*0400*/  FFMA R8, R2, -1.8555999994277954102, R0 ;  /* 0xbfed844d02087823 */ /* 0x000fc80000000000 */
[----:B------:R-:W-:Y:S01]  /*0410*/  FFMA R2, R7, R8, R2 ;  /* 0x0000000807027223 */ /* 0x000fe20000000002 */
[----:B0-----:R-:W-:Y:S06]  /*0420*/  @!P0 BRA `(.L_x_3) ;  /* 0x0000000000108947 */ /* 0x001fec0003800000 */
[----:B------:R-:W-:Y:S01]  /*0430*/  IMAD.MOV.U32 R2, RZ, RZ, R0 ;  /* 0x000000ffff027224 */ /* 0x000fe200078e0000 */
[----:B------:R-:W-:Y:S01]  /*0440*/  MOV R8, 0x470 ;  /* 0x0000047000087802 */ /* 0x000fe20000000f00 */
[----:B------:R-:W-:-:S07]  /*0450*/  IMAD.MOV.U32 R3, RZ, RZ, 0x3fed844d ;  /* 0x3fed844dff037424 */ /* 0x000fce00078e00ff */
[----:B------:R-:W-:Y:S05]  /*0460*/  CALL.REL.NOINC `($__internal_0_$__cuda_sm3x_div_rn_noftz_f32_slowpath) ;  /* 0x00000000003c7944 */ /* 0x000fea0003c00000 */
.L_x_3:
[----:B------:R-:W-:Y:S05]  /*0470*/  BSYNC.RECONVERGENT B0 ;  /* 0x0000000000007941 */ /* 0x000fea0003800200 */
.L_x_2:
[----:B------:R-:W0:Y:S01]  /*0480*/  LDCU UR8, c[0x0][0x398] ;  /* 0x00007300ff0877ac */ /* 0x000e220008000800 */
[----:B------:R-:W-:Y:S01]  /*0490*/  FADD R2, R2, 128 ;  /* 0x4300000002027421 */ /* 0x000fe20000000000 */
[----:B------:R-:W-:Y:S01]  /*04a0*/  SHF.R.U32.HI R4, RZ, 0x1, R4 ;  /* 0x00000001ff047819 */ /* 0x000fe20000011604 */
[----:B------:R-:W1:Y:S03]  /*04b0*/  LDCU.64 UR6, c[0x0][0x390] ;  /* 0x00007200ff0677ac */ /* 0x000e660008000a00 */
[----:B------:R-:W-:-:S04]  /*04c0*/  FMNMX R2, RZ, R2, !PT ;  /* 0x00000002ff027209 */ /* 0x000fc80007800000 */
[----:B------:R-:W-:-:S04]  /*04d0*/  FMNMX R0, R2, 255, PT ;  /* 0x437f000002007809 */ /* 0x000fc80003800000 */
[----:B------:R-:W2:Y:S01]  /*04e0*/  F2I.U32.TRUNC.NTZ R7, R0 ;  /* 0x0000000000077305 */ /* 0x000ea2000020f000 */
[----:B0-----:R-:W-:-:S07]  /*04f0*/  IMAD R4, R4, UR8, R5 ;  /* 0x0000000804047c24 */ /* 0x001fce000f8e0205 */
[----:B------:R-:W0:Y:S01]  /*0500*/  F2I.U32.TRUNC.NTZ R5, R6 ;  /* 0x0000000600057305 */ /* 0x000e22000020f000 */
[----:B-1----:R-:W-:-:S04]  /*0510*/  IADD3 R2, P0, PT, R4, UR6, RZ ;  /* 0x0000000604027c10 */ /* 0x002fc8000ff1e0ff */
[----:B------:R-:W-:-:S05]  /*0520*/  LEA.HI.X.SX32 R3, R4, UR7, 0x1, P0 ;  /* 0x0000000704037c11 */ /* 0x000fca00080f0eff */
[----:B--2---:R-:W-:Y:S04]  /*0530*/  STG.E.U8 desc[UR4][R2.64], R7 ;  /* 0x0000000702007986 */ /* 0x004fe8000c101104 */
[----:B0-----:R-:W-:Y:S01]  /*0540*/  STG.E.U8 desc[UR4][R2.64+0x1], R5 ;  /* 0x0000010502007986 */ /* 0x001fe2000c101104 */
[----:B------:R-:W-:Y:S05]  /*0550*/  EXIT ;  /* 0x000000000000794d */ /* 0x000fea0003800000 */
        .weak           $__internal_0_$__cuda_sm3x_div_rn_noftz_f32_slowpath
        .type           $__internal_0_$__cuda_sm3x_div_rn_noftz_f32_slowpath,@function
        .size           $__internal_0_$__cuda_sm3x_div_rn_noftz_f32_slowpath,(.L_x_17 - $__internal_0_$__cuda_sm3x_div_rn_noftz_f32_slowpath)
$__internal_0_$__cuda_sm3x_div_rn_noftz_f32_slowpath:
[----:B------:R-:W-:Y:S01]  /*0560*/  SHF.R.U32.HI R9, RZ, 0x17, R3 ;  /* 0x00000017ff097819 */ /* 0x000fe20000011603 */
[----:B------:R-:W-:Y:S01]  /*0570*/  BSSY.RECONVERGENT B1, `(.L_x_4) ;  /* 0x0000062000017945 */ /* 0x000fe20003800200 */
[----:B------:R-:W-:Y:S02]  /*0580*/  SHF.R.U32.HI R7, RZ, 0x17, R2 ;  /* 0x00000017ff077819 */ /* 0x000fe40000011602 */
[----:B------:R-:W-:Y:S02]  /*0590*/  LOP3.LUT R14, R9, 0xff, RZ, 0xc0, !PT ;  /* 0x000000ff090e7812 */ /* 0x000fe400078ec0ff */
[----:B------:R-:W-:-:S03]  /*05a0*/  LOP3.LUT R12, R7, 0xff, RZ, 0xc0, !PT ;  /* 0x000000ff070c7812 */ /* 0x000fc600078ec0ff */
[----:B------:R-:W-:Y:S02]  /*05b0*/  VIADD R10, R14, 0xffffffff ;  /* 0xffffffff0e0a7836 */ /* 0x000fe40000000000 */
[----:B------:R-:W-:-:S03]  /*05c0*/  VIADD R9, R12, 0xffffffff ;  /* 0xffffffff0c097836 */ /* 0x000fc60000000000 */
[----:B------:R-:W-:-:S04]  /*05d0*/  ISETP.GT.U32.AND P0, PT, R10, 0xfd, PT ;  /* 0x000000fd0a00780c */ /* 0x000fc80003f04070 */
[----:B------:R-:W-:-:S13]  /*05e0*/  ISETP.GT.U32.OR P0, PT, R9, 0xfd, P0 ;  /* 0x000000fd0900780c */ /* 0x000fda0000704470 */
[----:B------:R-:W-:Y:S01]  /*05f0*/  @!P0 IMAD.MOV.U32 R7, RZ, RZ, RZ ;  /* 0x000000ffff078224 */ /* 0x000fe200078e00ff */
[----:B------:R-:W-:Y:S06]  /*0600*/  @!P0 BRA `(.L_x_5) ;  /* 0x00000000005c8947 */ /* 0x000fec0003800000 */
[----:B------:R-:W-:Y:S02]  /*0610*/  FSETP.GTU.FTZ.AND P0, PT, |R2|, +INF , PT ;  /* 0x7f8000000200780b */ /* 0x000fe40003f1c200 */
[----:B------:R-:W-:-:S04]  /*0620*/  FSETP.GTU.FTZ.AND P1, PT, |R3|, +INF , PT ;  /* 0x7f8000000300780b */ /* 0x000fc80003f3c200 */
[----:B------:R-:W-:-:S13]  /*0630*/  PLOP3.LUT P0, PT, P0, P1, PT, 0xf8, 0x8f ;  /* 0x00000000008f781c */ /* 0x000fda0000703f70 */
[----:B------:R-:W-:Y:S05]  /*0640*/  @P0 BRA `(.L_x_6) ;  /* 0x00000004004c0947 */ /* 0x000fea0003800000 */
[----:B------:R-:W-:-:S13]  /*0650*/  LOP3.LUT P0, RZ, R3, 0x7fffffff, R2, 0xc8, !PT ;  /* 0x7fffffff03ff7812 */ /* 0x000fda000780c802 */
[----:B------:R-:W-:Y:S05]  /*0660*/  @!P0 BRA `(.L_x_7) ;  /* 0x00000004003c8947 */ /* 0x000fea0003800000 */
[C---:B------:R-:W-:Y:S02]  /*0670*/  FSETP.NEU.FTZ.AND P2, PT, |R2|.reuse, +INF , PT ;  /* 0x7f8000000200780b */ /* 0x040fe40003f5d200 */
[----:B------:R-:W-:Y:S02]  /*0680*/  FSETP.NEU.FTZ.AND P1, PT, |R3|, +INF , PT ;  /* 0x7f8000000300780b */ /* 0x000fe40003f3d200 */
[----:B------:R-:W-:-:S11]  /*0690*/  FSETP.NEU.FTZ.AND P0, PT, |R2|, +INF , PT ;  /* 0x7f8000000200780b */ /* 0x000fd60003f1d200 */
[----:B------:R-:W-:Y:S05]  /*06a0*/  @!P1 BRA !P2, `(.L_x_7) ;  /* 0x00000004002c9947 */ /* 0x000fea0005000000 */
[----:B------:R-:W-:-:S04]  /*06b0*/  LOP3.LUT P2, RZ, R2, 0x7fffffff, RZ, 0xc0, !PT ;  /* 0x7fffffff02ff7812 */ /* 0x000fc8000784c0ff */
[----:B------:R-:W-:-:S13]  /*06c0*/  PLOP3.LUT P1, PT, P1, P2, PT, 0x2f, 0xf2 ;  /* 0x0000000000f2781c */ /* 0x000fda0000f24577 */
[----:B------:R-:W-:Y:S05]  /*06d0*/  @P1 BRA `(.L_x_8) ;  /* 0x0000000400181947 */ /* 0x000fea0003800000 */
[----:B------:R-:W-:-:S04]  /*06e0*/  LOP3.LUT P1, RZ, R3, 0x7fffffff, RZ, 0xc0, !PT ;  /* 0x7fffffff03ff7812 */ /* 0x000fc8000782c0ff */
[----:B------:R-:W-:-:S13]  /*06f0*/  PLOP3.LUT P0, PT, P0, P1, PT, 0x2f, 0xf2 ;  /* 0x0000000000f2781c */ /* 0x000fda0000702577 */
[----:B------:R-:W-:Y:S05]  /*0700*/  @P0 BRA `(.L_x_9) ;  /* 0x0000000400000947 */ /* 0x000fea0003800000 */
[----:B------:R-:W-:Y:S02]  /*0710*/  ISETP.GE.AND P0, PT, R9, RZ, PT ;  /* 0x000000ff0900720c */ /* 0x000fe40003f06270 */
[----:B------:R-:W-:-:S11]  /*0720*/  ISETP.GE.AND P1, PT, R10, RZ, PT ;  /* 0x000000ff0a00720c */ /* 0x000fd60003f26270 */
[----:B------:R-:W-:Y:S02]  /*0730*/  @P0 IMAD.MOV.U32 R7, RZ, RZ, RZ ;  /* 0x000000ffff070224 */ /* 0x000fe400078e00ff */
[----:B------:R-:W-:Y:S01]  /*0740*/  @!P0 FFMA R2, R2, 1.84467440737095516160e+19, RZ ;  /* 0x5f80000002028823 */ /* 0x000fe200000000ff */
[----:B------:R-:W-:Y:S02]  /*0750*/  @!P0 IMAD.MOV.U32 R7, RZ, RZ, -0x40 ;  /* 0xffffffc0ff078424 */ /* 0x000fe400078e00ff */
[----:B------:R-:W-:Y:S02]  /*0760*/  @!P1 FFMA R3, R3, 1.84467440737095516160e+19, RZ ;  /* 0x5f80000003039823 */ /* 0x000fe400000000ff */
[----:B------:R-:W-:-:S07]  /*0770*/  @!P1 VIADD R7, R7, 0x40 ;  /* 0x0000004007079836 */ /* 0x000fce0000000000 */
.L_x_5:
[----:B------:R-:W-:Y:S01]  /*0780*/  LEA R10, R14, 0xc0800000, 0x17 ;  /* 0xc08000000e0a7811 */ /* 0x000fe200078eb8ff */
[----:B------:R-:W-:Y:S04]  /*0790*/  BSSY.RECONVERGENT B2, `(.L_x_10) ;  /* 0x0000036000027945 */ /* 0x000fe80003800200 */
[----:B------:R-:W-:Y:S02]  /*07a0*/  IMAD.IADD R10, R3, 0x1, -R10 ;  /* 0x00000001030a7824 */ /* 0x000fe400078e0a0a */
[----:B------:R-:W-:Y:S02]  /*07b0*/  VIADD R3, R12, 0xffffff81 ;  /* 0xffffff810c037836 */ /* 0x000fe40000000000 */
[----:B------:R0:W1:Y:S01]  /*07c0*/  MUFU.RCP R9, R10 ;  /* 0x0000000a00097308 */ /* 0x0000620000001000 */
[----:B------:R-:W-:Y:S01]  /*07d0*/  FADD.FTZ R11, -R10, -RZ ;  /* 0x800000ff0a0b7221 */ /* 0x000fe20000010100 */
[C---:B------:R-:W-:Y:S01]  /*07e0*/  IMAD R2, R3.reuse, -0x800000, R2 ;  /* 0xff80000003027824 */ /* 0x040fe200078e0202 */
[----:B0-----:R-:W-:-:S05]  /*07f0*/  IADD3 R10, PT, PT, R3, 0x7f, -R14 ;  /* 0x0000007f030a7810 */ /* 0x001fca0007ffe80e */
[----:B------:R-:W-:Y:S02]  /*0800*/  IMAD.IADD R10, R10, 0x1, R7 ;  /* 0x000000010a0a7824 */ /* 0x000fe400078e0207 */
[----:B-1----:R-:W-:-:S04]  /*0810*/  FFMA R12, R9, R11, 1 ;  /* 0x3f800000090c7423 */ /* 0x002fc8000000000b */
[----:B------:R-:W-:-:S04]  /*0820*/  FFMA R16, R9, R12, R9 ;  /* 0x0000000c09107223 */ /* 0x000fc80000000009 */
[----:B------:R-:W-:-:S04]  /*0830*/  FFMA R9, R2, R16, RZ ;  /* 0x0000001002097223 */ /* 0x000fc800000000ff */
[----:B------:R-:W-:-:S04]  /*0840*/  FFMA R12, R11, R9, R2 ;  /* 0x000000090b0c7223 */ /* 0x000fc80000000002 */
[----:B------:R-:W-:-:S04]  /*0850*/  FFMA R9, R16, R12, R9 ;  /* 0x0000000c10097223 */ /* 0x000fc80000000009 */
[----:B------:R-:W-:-:S04]  /*0860*/  FFMA R12, R11, R9, R2 ;  /* 0x000000090b0c7223 */ /* 0x000fc80000000002 */
[----:B------:R-:W-:-:S05]  /*0870*/  FFMA R2, R16, R12, R9 ;  /* 0x0000000c10027223 */ /* 0x000fca0000000009 */
[----:B------:R-:W-:-:S04]  /*0880*/  SHF.R.U32.HI R3, RZ, 0x17, R2 ;  /* 0x00000017ff037819 */ /* 0x000fc80000011602 */
[----:B------:R-:W-:-:S05]  /*0890*/  LOP3.LUT R3, R3, 0xff, RZ, 0xc0, !PT ;  /* 0x000000ff03037812 */ /* 0x000fca00078ec0ff */
[----:B------:R-:W-:-:S04]  /*08a0*/  IMAD.IADD R11, R3, 0x1, R10 ;  /* 0x00000001030b7824 */ /* 0x000fc800078e020a */
[----:B------:R-:W-:-:S05]  /*08b0*/  VIADD R3, R11, 0xffffffff ;  /* 0xffffffff0b037836 */ /* 0x000fca0000000000 */
[----:B------:R-:W-:-:S13]  /*08c0*/  ISETP.GE.U32.AND P0, PT, R3, 0xfe, PT ;  /* 0x000000fe0300780c */ /* 0x000fda0003f06070 */
[----:B------:R-:W-:Y:S05]  /*08d0*/  @!P0 BRA `(.L_x_11) ;  /* 0x0000000000808947 */ /* 0x000fea0003800000 */
[----:B------:R-:W-:-:S13]  /*08e0*/  ISETP.GT.AND P0, PT, R11, 0xfe, PT ;  /* 0x000000fe0b00780c */ /* 0x000fda0003f04270 */
[----:B------:R-:W-:Y:S05]  /*08f0*/  @P0 BRA `(.L_x_12) ;  /* 0x00000000006c0947 */ /* 0x000fea0003800000 */
[----:B------:R-:W-:-:S13]  /*0900*/  ISETP.GE.AND P0, PT, R11, 0x1, PT ;  /* 0x000000010b00780c */ /* 0x000fda0003f06270 */
[----:B------:R-:W-:Y:S05]  /*0910*/  @P0 BRA `(.L_x_13) ;  /* 0x0000000000740947 */ /* 0x000fea0003800000 */
[----:B------:R-:W-:Y:S02]  /*0920*/  ISETP.GE.AND P0, PT, R11, -0x18, PT ;  /* 0xffffffe80b00780c */ /* 0x000fe40003f06270 */
[----:B------:R-:W-:-:S11]  /*0930*/  LOP3.LUT R2, R2, 0x80000000, RZ, 0xc0, !PT ;  /* 0x8000000002027812 */ /* 0x000fd600078ec0ff */
[----:B------:R-:W-:Y:S05]  /*0940*/  @!P0 BRA `(.L_x_13) ;  /* 0x0000000000688947 */ /* 0x000fea0003800000 */
[CCC-:B------:R-:W-:Y:S01]  /*0950*/  FFMA.RZ R3, R16.reuse, R12.reuse, R9.reuse ;  /* 0x0000000c10037223 */ /* 0x1c0fe2000000c009 */
[CCC-:B------:R-:W-:Y:S01]  /*0960*/  FFMA.RM R10, R16.reuse, R12.reuse, R9.reuse ;  /* 0x0000000c100a7223 */ /* 0x1c0fe20000004009 */
[C---:B------:R-:W-:Y:S02]  /*0970*/  ISETP.NE.AND P2, PT, R11.reuse, RZ, PT ;  /* 0x000000ff0b00720c */ /* 0x040fe40003f45270 */
[----:B------:R-:W-:Y:S02]  /*0980*/  ISETP.NE.AND P1, PT, R11, RZ, PT ;  /* 0x000000ff0b00720c */ /* 0x000fe40003f25270 */
[----:B------:R-:W-:Y:S01]  /*0990*/  LOP3.LUT R7, R3, 0x7fffff, RZ, 0xc0, !PT ;  /* 0x007fffff03077812 */ /* 0x000fe200078ec0ff */
[----:B------:R-:W-:Y:S01]  /*09a0*/  FFMA.RP R3, R16, R12, R9 ;  /* 0x0000000c10037223 */ /* 0x000fe20000008009 */
[----:B------:R-:W-:Y:S02]  /*09b0*/  VIADD R12, R11, 0x20 ;  /* 0x000000200b0c7836 */ /* 0x000fe40000000000 */
[----:B------:R-:W-:Y:S01]  /*09c0*/  LOP3.LUT R7, R7, 0x800000, RZ, 0xfc, !PT ;  /* 0x0080000007077812 */ /* 0x000fe200078efcff */
[----:B------:R-:W-:Y:S01]  /*09d0*/  IMAD.MOV R9, RZ, RZ, -R11 ;  /* 0x000000ffff097224 */ /* 0x000fe200078e0a0b */
[----:B------:R-:W-:-:S02]  /*09e0*/  FSETP.NEU.FTZ.AND P0, PT, R3, R10, PT ;  /* 0x0000000a0300720b */ /* 0x000fc40003f1d000 */
[----:B------:R-:W-:Y:S02]  /*09f0*/  SHF.L.U32 R12, R7, R12, RZ ;  /* 0x0000000c070c7219 */ /* 0x000fe400000006ff */
[----:B------:R-:W-:Y:S02]  /*0a00*/  SEL R10, R9, RZ, P2 ;  /* 0x000000ff090a7207 */ /* 0x000fe40001000000 */
[----:B------:R-:W-:Y:S02]  /*0a10*/  ISETP.NE.AND P1, PT, R12, RZ, P1 ;  /* 0x000000ff0c00720c */ /* 0x000fe40000f25270 */
[----:B------:R-:W-:Y:S02]  /*0a20*/  SHF.R.U32.HI R10, RZ, R10, R7 ;  /* 0x0000000aff0a7219 */ /* 0x000fe40000011607 */
[----:B------:R-:W-:Y:S02]  /*0a30*/  PLOP3.LUT P0, PT, P0, P1, PT, 0xf8, 0x8f ;  /* 0x00000000008f781c */ /* 0x000fe40000703f70 */
[----:B------:R-:W-:-:S02]  /*0a40*/  SHF.R.U32.HI R12, RZ, 0x1, R10 ;  /* 0x00000001ff0c7819 */ /* 0x000fc4000001160a */
[----:B------:R-:W-:-:S04]  /*0a50*/  SEL R3, RZ, 0x1, !P0 ;  /* 0x00000001ff037807 */ /* 0x000fc80004000000 */
[----:B------:R-:W-:-:S04]  /*0a60*/  LOP3.LUT R3, R3, 0x1, R12, 0xf8, !PT ;  /* 0x0000000103037812 */ /* 0x000fc800078ef80c */
[----:B------:R-:W-:-:S05]  /*0a70*/  LOP3.LUT R3, R3, R10, RZ, 0xc0, !PT ;  /* 0x0000000a03037212 */ /* 0x000fca00078ec0ff */
[----:B------:R-:W-:-:S05]  /*0a80*/  IMAD.IADD R3, R12, 0x1, R3 ;  /* 0x000000010c037824 */ /* 0x000fca00078e0203 */
[----:B------:R-:W-:Y:S01]  /*0a90*/  LOP3.LUT R2, R3, R2, RZ, 0xfc, !PT ;  /* 0x0000000203027212 */ /* 0x000fe200078efcff */
[----:B------:R-:W-:Y:S06]  /*0aa0*/  BRA `(.L_x_13) ;  /* 0x0000000000107947 */ /* 0x000fec0003800000 */
.L_x_12:
[----:B------:R-:W-:-:S04]  /*0ab0*/  LOP3.LUT R2, R2, 0x80000000, RZ, 0xc0, !PT ;  /* 0x8000000002027812 */ /* 0x000fc800078ec0ff */
[----:B------:R-:W-:Y:S01]  /*0ac0*/  LOP3.LUT R2, R2, 0x7f800000, RZ, 0xfc, !PT ;  /* 0x7f80000002027812 */ /* 0x000fe200078efcff */
[----:B------:R-:W-:Y:S06]  /*0ad0*/  BRA `(.L_x_13) ;  /* 0x0000000000047947 */ /* 0x000fec0003800000 */
.L_x_11:
[----:B------:R-:W-:-:S07]  /*0ae0*/  IMAD R2, R10, 0x800000, R2 ;  /* 0x008000000a027824 */ /* 0x000fce00078e0202 */
.L_x_13:
[----:B------:R-:W-:Y:S05]  /*0af0*/  BSYNC.RECONVERGENT B2 ;  /* 0x0000000000027941 */ /* 0x000fea0003800200 */
.L_x_10:
[----:B------:R-:W-:Y:S05]  /*0b00*/  BRA `(.L_x_14) ;  /* 0x0000000000207947 */ /* 0x000fea0003800000 */
.L_x_9:
[----:B------:R-:W-:-:S04]  /*0b10*/  LOP3.LUT R2, R3, 0x80000000, R2, 0x48, !PT ;  /* 0x8000000003027812 */ /* 0x000fc800078e4802 */
[----:B------:R-:W-:Y:S01]  /*0b20*/  LOP3.LUT R2, R2, 0x7f800000, RZ, 0xfc, !PT ;  /* 0x7f80000002027812 */ /* 0x000fe200078efcff */
[----:B------:R-:W-:Y:S06]  /*0b30*/  BRA `(.L_x_14) ;  /* 0x0000000000147947 */ /* 0x000fec0003800000 */
.L_x_8:
[----:B------:R-:W-:Y:S01]  /*0b40*/  LOP3.LUT R2, R3, 0x80000000, R2, 0x48, !PT ;  /* 0x8000000003027812 */ /* 0x000fe200078e4802 */
[----:B------:R-:W-:Y:S06]  /*0b50*/  BRA `(.L_x_14) ;  /* 0x00000000000c7947 */ /* 0x000fec0003800000 */
.L_x_7:
[----:B------:R-:W0:Y:S01]  /*0b60*/  MUFU.RSQ R2, -QNAN ;  /* 0xffc0000000027908 */ /* 0x000e220000001400 */
[----:B------:R-:W-:Y:S05]  /*0b70*/  BRA `(.L_x_14) ;  /* 0x0000000000047947 */ /* 0x000fea0003800000 */
.L_x_6:
[----:B------:R-:W-:-:S07]  /*0b80*/  FADD.FTZ R2, R2, R3 ;  /* 0x0000000302027221 */ /* 0x000fce0000010000 */
.L_x_14:
[----:B------:R-:W-:Y:S05]  /*0b90*/  BSYNC.RECONVERGENT B1 ;  /* 0x0000000000017941 */ /* 0x000fea0003800200 */
.L_x_4:
[----:B------:R-:W-:-:S04]  /*0ba0*/  IMAD.MOV.U32 R9, RZ, RZ, 0x0 ;  /* 0x00000000ff097424 */ /* 0x000fc800078e00ff */
[----:B0-----:R-:W-:Y:S05]  /*0bb0*/  RET.REL.NODEC R8 `(rgb_to_nv12) ;  /* 0xfffffff408107950 */ /* 0x001fea0003c3ffff */
.L_x_15:
[----:B------:R-:W-:-:S00]  /*0bc0*/  BRA `(.L_x_15) ;  /* 0xfffffffc00fc7947 */ /* 0x000fc0000383ffff */
[----:B------:R-:W-:-:S00]  /*0bd0*/  NOP ;  /* 0x0000000000007918 */ /* 0x000fc00000000000 */
        /* <DEDUP_REMOVED lines=10> */
.L_x_17:


//--------------------- .text.nv12_to_rgb         --------------------------
	.section	.text.nv12_to_rgb,"ax",@progbits
	.align	128
        .global         nv12_to_rgb
        .type           nv12_to_rgb,@function
        .size           nv12_to_rgb,(.L_x_19 - nv12_to_rgb)
        .other          nv12_to_rgb,@"STO_CUDA_ENTRY STV_DEFAULT"
nv12_to_rgb:
.text.nv12_to_rgb:
        /* <DEDUP_REMOVED lines=14> */
[----:B------:R-:W-:Y:S01]  /*00e0*/  LEA.HI R4, R0, R0, RZ, 0x1 ;  /* 0x0000000000047211 */ /* 0x000fe200078f08ff */
[----:B------:R-:W-:Y:S01]  /*00f0*/  IMAD R0, R3, UR6, R0 ;  /* 0x0000000603007c24 */ /* 0x000fe2000f8e0200 */
[----:B------:R-:W-:Y:S01]  /*0100*/  SHF.R.U32.HI R2, RZ, 0x1, R3 ;  /* 0x00000001ff027819 */ /* 0x000fe20000011603 */
[----:B------:R-:W1:Y:S01]  /*0110*/  LDCU.64 UR4, c[0x0][0x358] ;  /* 0x00006b00ff0477ac */ /* 0x000e620008000a00 */
[----:B------:R-:W-:-:S05]  /*0120*/  LOP3.LUT R5, R4, 0xfffffffe, RZ, 0xc0, !PT ;  /* 0xfffffffe04057812 */ /* 0x000fca00078ec0ff */
[----:B------:R-:W-:-:S05]  /*0130*/  IMAD R5, R2, UR6, R5 ;  /* 0x0000000602057c24 */ /* 0x000fca000f8e0205 */
[C---:B0-----:R-:W-:Y:S02]  /*0140*/  IADD3 R2, P1, PT, R5.reuse, UR10, RZ ;  /* 0x0000000a05027c10 */ /* 0x041fe4000ff3e0ff */
[C---:B------:R-:W-:Y:S02]  /*0150*/  IADD3 R4, P0, PT, R0.reuse, UR8, RZ ;  /* 0x0000000800047c10 */ /* 0x040fe4000ff1e0ff */
[----:B------:R-:W-:Y:S02]  /*0160*/  LEA.HI.X.SX32 R3, R5, UR11, 0x1, P1 ;  /* 0x0000000b05037c11 */ /* 0x000fe400088f0eff */
[C---:B------:R-:W-:Y:S01]  /*0170*/  LEA.HI.X.SX32 R5, R0.reuse, UR9, 0x1, P0 ;  /* 0x0000000900057c11 */ /* 0x040fe200080f0eff */
[----:B------:R-:W0:Y:S02]  /*0180*/  LDCU.64 UR8, c[0x0][0x390] ;  /* 0x00007200ff0877ac */ /* 0x000e240008000a00 */
[----:B-1----:R-:W2:Y:S04]  /*0190*/  LDG.E.U8 R6, desc[UR4][R2.64] ;  /* 0x0000000402067981 */ /* 0x002ea8000c1e1100 */
[----:B------:R0:W3:Y:S04]  /*01a0*/  LDG.E.U8 R8, desc[UR4][R2.64+0x1] ;  /* 0x0000010402087981 */ /* 0x0000e8000c1e1100 */
[----:B------:R-:W4:Y:S01]  /*01b0*/  LDG.E.U8 R4, desc[UR4][R4.64] ;  /* 0x0000000404047981 */ /* 0x000f22000c1e1100 */
[----:B------:R-:W-:-:S05]  /*01c0*/  IMAD R0, R0, 0x3, RZ ;  /* 0x0000000300007824 */ /* 0x000fca00078e02ff */
[----:B0-----:R-:W-:-:S04]  /*01d0*/  IADD3 R2, P0, PT, R0, UR8, RZ ;  /* 0x0000000800027c10 */ /* 0x001fc8000ff1e0ff */
[----:B------:R-:W-:Y:S02]  /*01e0*/  LEA.HI.X.SX32 R3, R0, UR9, 0x1, P0 ;  /* 0x0000000900037c11 */ /* 0x000fe400080f0eff */
[----:B--2---:R-:W-:Y:S02]  /*01f0*/  I2FP.F32.U32 R7, R6 ;  /* 0x0000000600077245 */ /* 0x004fe40000201000 */
[----:B---3--:R-:W-:-:S03]  /*0200*/  I2FP.F32.U32 R8, R8 ;  /* 0x0000000800087245 */ /* 0x008fc60000201000 */
[----:B------:R-:W-:Y:S01]  /*0210*/  FADD R7, R7, -128 ;  /* 0xc300000007077421 */ /* 0x000fe20000000000 */
[----:B----4-:R-:W-:Y:S01]  /*0220*/  I2FP.F32.U32 R6, R4 ;  /* 0x0000000400067245 */ /* 0x010fe20000201000 */
[----:B------:R-:W-:-:S04]  /*0230*/  FADD R9, R8, -128 ;  /* 0xc300000008097421 */ /* 0x000fc80000000000 */
[C-C-:B------:R-:W-:Y:S01]  /*0240*/  FFMA R8, R7.reuse, -0.18729999661445617676, R6.reuse ;  /* 0xbe3fcb9207087823 */ /* 0x140fe20000000006 */
[--C-:B------:R-:W-:Y:S01]  /*0250*/  FFMA R10, R7, 1.8555999994277954102, R6.reuse ;  /* 0x3fed844d070a7823 */ /* 0x100fe20000000006 */
[C---:B------:R-:W-:Y:S02]  /*0260*/  FFMA R6, R9.reuse, 1.5748000144958496094, R6 ;  /* 0x3fc9930c09067823 */ /* 0x040fe40000000006 */
[----:B------:R-:W-:Y:S02]  /*0270*/  FFMA R8, R9, -0.46810001134872436523, R8 ;  /* 0xbeefaace09087823 */ /* 0x000fe40000000008 */
[----:B------:R-:W-:Y:S02]  /*0280*/  FMNMX R10, RZ, R10, !PT ;  /* 0x0000000aff0a7209 */ /* 0x000fe40007800000 */
[----:B------:R-:W-:Y:S02]  /*0290*/  FMNMX R6, RZ, R6, !PT ;  /* 0x00000006ff067209 */ /* 0x000fe40007800000 */
[----:B------:R-:W-:-:S02]  /*02a0*/  FMNMX R8, RZ, R8, !PT ;  /* 0x00000008ff087209 */ /* 0x000fc40007800000 */
[----:B------:R-:W-:Y:S02]  /*02b0*/  FMNMX R10, R10, 255, PT ;  /* 0x437f00000a0a7809 */ /* 0x000fe40003800000 */
[----:B------:R-:W-:Y:S02]  /*02c0*/  FMNMX R6, R6, 255, PT ;  /* 0x437f000006067809 */ /* 0x000fe40003800000 */
[----:B------:R-:W-:Y:S01]  /*02d0*/  FMNMX R8, R8, 255, PT ;  /* 0x437f000008087809 */ /* 0x000fe20003800000 */
[----:B------:R-:W0:Y:S08]  /*02e0*/  F2I.U32.TRUNC.NTZ R9, R10 ;  /* 0x0000000a00097305 */ /* 0x000e30000020f000 */
[----:B------:R-:W1:Y:S01]  /*02f0*/  F2I.U32.TRUNC.NTZ R5, R6 ;  /* 0x0000000600057305 */ /* 0x000e62000020f000 */
[----:B0-----:R-:W-:Y:S07]  /*0300*/  STG.E.U8 desc[UR4][R2.64+0x2], R9 ;  /* 0x0000020902007986 */ /* 0x001fee000c101104 */
[----:B------:R-:W0:Y:S01]  /*0310*/  F2I.U32.TRUNC.NTZ R7, R8 ;  /* 0x0000000800077305 */ /* 0x000e22000020f000 */
[----:B-1----:R-:W-:Y:S04]  /*0320*/  STG.E.U8 desc[UR4][R2.64], R5 ;  /* 0x0000000502007986 */ /* 0x002fe8000c101104 */
[----:B0-----:R-:W-:Y:S01]  /*0330*/  STG.E.U8 desc[UR4][R2.64+0x1], R7 ;  /* 0x0000010702007986 */ /* 0x001fe2000c101104 */
[----:B------:R-:W-:Y:S05]  /*0340*/  EXIT ;  /* 0x000000000000794d */ /* 0x000fea0003800000 */
.L_x_16:
        /* <DEDUP_REMOVED lines=11> */
.L_x_19:


//--------------------- .nv.shared.reserved.0     --------------------------
	.section	.nv.shared.reserved.0,"aw",@nobits
	.weak		__nv_reservedSMEM_offset_0_alias
	.size		__nv_reservedSMEM_offset_0_alias, 0, 64
	.other		__nv_reservedSMEM_offset_0_alias,@"STO_CUDA_RESERVED_SHARED STV_DEFAULT"
__nv_reservedSMEM_offset_0_alias:
	.zero		0
	.zero		64


//--------------------- .nv.constant0.rgb_to_nv12 --------------------------
	.section	.nv.constant0.rgb_to_nv12,"a",@progbits
	.sectionflags	@""
	.align	4
.nv.constant0.rgb_to_nv12:
	.zero		928


//--------------------- .nv.constant0.nv12_to_rgb --------------------------
	.section	.nv.constant0.nv12_to_rgb,"a",@progbits
	.sectionflags	@""
	.align	4
.nv.constant0.nv12_to_rgb:
	.zero		928


//--------------------- SYMBOLS --------------------------

	.type		.nv.reservedSmem.offset0,@object
	.size		.nv.reservedSmem.offset0,0x4
